//
// Generated by NVIDIA NVVM Compiler
//
// Compiler Build ID: CL-36424714
// Cuda compilation tools, release 13.0, V13.0.88
// Based on NVVM 20.0.0
//

.version 9.0
.target sm_100
.address_size 64

	// .globl	_Z10mandelbrotPi

.visible .entry _Z10mandelbrotPi(
	.param .u64 .ptr .align 1 _Z10mandelbrotPi_param_0
)
{
	.reg .pred 	%p<13>;
	.reg .b32 	%r<25>;
	.reg .b32 	%f<67>;
	.reg .b64 	%rd<5>;
	.reg .b64 	%fd<33>;

	ld.param.u64 	%rd2, [_Z10mandelbrotPi_param_0];
	mov.u32 	%r13, %ctaid.x;
	mov.u32 	%r14, %ntid.x;
	mov.u32 	%r15, %tid.x;
	mad.lo.s32 	%r1, %r13, %r14, %r15;
	mov.u32 	%r16, %ctaid.y;
	mov.u32 	%r17, %ntid.y;
	mov.u32 	%r18, %tid.y;
	mad.lo.s32 	%r19, %r16, %r17, %r18;
	setp.gt.s32 	%p1, %r1, 2999;
	setp.gt.u32 	%p2, %r19, 1999;
	or.pred  	%p3, %p1, %p2;
	@%p3 bra 	$L__BB0_19;
	cvta.to.global.u64 	%rd3, %rd2;
	mad.lo.s32 	%r21, %r19, 3000, %r1;
	mul.wide.s32 	%rd4, %r21, 4;
	add.s64 	%rd1, %rd3, %rd4;
	mov.b32 	%r22, 0;
	st.global.u32 	[%rd1], %r22;
	cvt.rn.f32.s32 	%f36, %r1;
	fma.rn.f32 	%f1, %f36, 0f3A83126F, 0fC0000000;
	cvt.rn.f32.u32 	%f37, %r19;
	fma.rn.f32 	%f2, %f37, 0f3A83126F, 0fBF800000;
	mov.f32 	%f65, 0f00000000;
	mov.b32 	%r3, 1;
	mov.f32 	%f66, %f65;
$L__BB0_2:
	mul.f32 	%f38, %f66, %f66;
	mul.f32 	%f39, %f65, %f65;
	sub.f32 	%f40, %f38, %f39;
	cvt.f64.f32 	%fd1, %f66;
	add.f64 	%fd2, %fd1, %fd1;
	cvt.f64.f32 	%fd3, %f65;
	mul.f64 	%fd4, %fd2, %fd3;
	cvt.rn.f32.f64 	%f41, %fd4;
	add.f32 	%f5, %f1, %f40;
	add.f32 	%f6, %f2, %f41;
	mul.f32 	%f7, %f5, %f5;
	mul.f32 	%f8, %f6, %f6;
	add.f32 	%f42, %f7, %f8;
	setp.ltu.f32 	%p4, %f42, 0f40800000;
	@%p4 bra 	$L__BB0_3;
	bra.uni 	$L__BB0_17;
$L__BB0_3:
	sub.f32 	%f43, %f7, %f8;
	cvt.f64.f32 	%fd5, %f5;
	add.f64 	%fd6, %fd5, %fd5;
	cvt.f64.f32 	%fd7, %f6;
	mul.f64 	%fd8, %fd6, %fd7;
	cvt.rn.f32.f64 	%f44, %fd8;
	add.f32 	%f9, %f1, %f43;
	add.f32 	%f10, %f2, %f44;
	mul.f32 	%f11, %f9, %f9;
	mul.f32 	%f12, %f10, %f10;
	add.f32 	%f45, %f11, %f12;
	setp.ge.f32 	%p5, %f45, 0f40800000;
	@%p5 bra 	$L__BB0_16;
	sub.f32 	%f46, %f11, %f12;
	cvt.f64.f32 	%fd9, %f9;
	add.f64 	%fd10, %fd9, %fd9;
	cvt.f64.f32 	%fd11, %f10;
	mul.f64 	%fd12, %fd10, %fd11;
	cvt.rn.f32.f64 	%f47, %fd12;
	add.f32 	%f13, %f1, %f46;
	add.f32 	%f14, %f2, %f47;
	mul.f32 	%f15, %f13, %f13;
	mul.f32 	%f16, %f14, %f14;
	add.f32 	%f48, %f15, %f16;
	setp.ge.f32 	%p6, %f48, 0f40800000;
	@%p6 bra 	$L__BB0_15;
	sub.f32 	%f49, %f15, %f16;
	cvt.f64.f32 	%fd13, %f13;
	add.f64 	%fd14, %fd13, %fd13;
	cvt.f64.f32 	%fd15, %f14;
	mul.f64 	%fd16, %fd14, %fd15;
	cvt.rn.f32.f64 	%f50, %fd16;
	add.f32 	%f17, %f1, %f49;
	add.f32 	%f18, %f2, %f50;
	mul.f32 	%f19, %f17, %f17;
	mul.f32 	%f20, %f18, %f18;
	add.f32 	%f51, %f19, %f20;
	setp.ge.f32 	%p7, %f51, 0f40800000;
	@%p7 bra 	$L__BB0_14;
	sub.f32 	%f52, %f19, %f20;
	cvt.f64.f32 	%fd17, %f17;
	add.f64 	%fd18, %fd17, %fd17;
	cvt.f64.f32 	%fd19, %f18;
	mul.f64 	%fd20, %fd18, %fd19;
	cvt.rn.f32.f64 	%f53, %fd20;
	add.f32 	%f21, %f1, %f52;
	add.f32 	%f22, %f2, %f53;
	mul.f32 	%f23, %f21, %f21;
	mul.f32 	%f24, %f22, %f22;
	add.f32 	%f54, %f23, %f24;
	setp.ge.f32 	%p8, %f54, 0f40800000;
	@%p8 bra 	$L__BB0_13;
	sub.f32 	%f55, %f23, %f24;
	cvt.f64.f32 	%fd21, %f21;
	add.f64 	%fd22, %fd21, %fd21;
	cvt.f64.f32 	%fd23, %f22;
	mul.f64 	%fd24, %fd22, %fd23;
	cvt.rn.f32.f64 	%f56, %fd24;
	add.f32 	%f25, %f1, %f55;
	add.f32 	%f26, %f2, %f56;
	mul.f32 	%f27, %f25, %f25;
	mul.f32 	%f28, %f26, %f26;
	add.f32 	%f57, %f27, %f28;
	setp.ge.f32 	%p9, %f57, 0f40800000;
	@%p9 bra 	$L__BB0_12;
	sub.f32 	%f58, %f27, %f28;
	cvt.f64.f32 	%fd25, %f25;
	add.f64 	%fd26, %fd25, %fd25;
	cvt.f64.f32 	%fd27, %f26;
	mul.f64 	%fd28, %fd26, %fd27;
	cvt.rn.f32.f64 	%f59, %fd28;
	add.f32 	%f29, %f1, %f58;
	add.f32 	%f30, %f2, %f59;
	mul.f32 	%f31, %f29, %f29;
	mul.f32 	%f32, %f30, %f30;
	add.f32 	%f60, %f31, %f32;
	setp.ge.f32 	%p10, %f60, 0f40800000;
	@%p10 bra 	$L__BB0_11;
	sub.f32 	%f61, %f31, %f32;
	cvt.f64.f32 	%fd29, %f29;
	add.f64 	%fd30, %fd29, %fd29;
	cvt.f64.f32 	%fd31, %f30;
	mul.f64 	%fd32, %fd30, %fd31;
	cvt.rn.f32.f64 	%f62, %fd32;
	add.f32 	%f66, %f1, %f61;
	add.f32 	%f65, %f2, %f62;
	mul.f32 	%f63, %f65, %f65;
	fma.rn.f32 	%f64, %f66, %f66, %f63;
	setp.ge.f32 	%p11, %f64, 0f40800000;
	@%p11 bra 	$L__BB0_10;
	bra.uni 	$L__BB0_18;
$L__BB0_10:
	add.s32 	%r3, %r3, 7;
	bra.uni 	$L__BB0_17;
$L__BB0_11:
	add.s32 	%r3, %r3, 6;
	bra.uni 	$L__BB0_17;
$L__BB0_12:
	add.s32 	%r3, %r3, 5;
	bra.uni 	$L__BB0_17;
$L__BB0_13:
	add.s32 	%r3, %r3, 4;
	bra.uni 	$L__BB0_17;
$L__BB0_14:
	add.s32 	%r3, %r3, 3;
	bra.uni 	$L__BB0_17;
$L__BB0_15:
	add.s32 	%r3, %r3, 2;
	bra.uni 	$L__BB0_17;
$L__BB0_16:
	add.s32 	%r3, %r3, 1;
$L__BB0_17:
	st.global.u32 	[%rd1], %r3;
	bra.uni 	$L__BB0_19;
$L__BB0_18:
	add.s32 	%r3, %r3, 8;
	setp.ne.s32 	%p12, %r3, 1001;
	@%p12 bra 	$L__BB0_2;
$L__BB0_19:
	ret;

}


// ===== COMPILED SASS (sm_100) =====

	.target	sm_100

	.elftype	@"ET_EXEC"


//--------------------- .note.nv.tkinfo           --------------------------
	.section	.note.nv.tkinfo,"",@"SHT_NOTE"
	.sectionflags	@"SHF_NOTE_NV_TKINFO"
	.tkinfo
        /*0018*/ 	.word	0x00000002
        /*0030*/ 	.string	""
        /*0030*/ 	.string	"ptxas"
        /*0030*/ 	.string	"Cuda compilation tools, release 13.0, V13.0.88"
        /*0030*/ 	.string	"Build cuda_13.0.r13.0/compiler.36424714_0"
        /*0030*/ 	.string	"-arch sm_100 -m 64 "



//--------------------- .note.nv.cuinfo           --------------------------
	.section	.note.nv.cuinfo,"",@"SHT_NOTE"
	.sectionflags	@"SHF_NOTE_NV_CUINFO"
        /*0018*/ 	.short	0x0002
        /*001a*/ 	.short	0x0064
        /*001c*/ 	.short	0x0082
	.zero		2


//--------------------- .nv.info                  --------------------------
	.section	.nv.info,"",@"SHT_CUDA_INFO"
	.align	4


	//----- nvinfo : EIATTR_REGCOUNT
	.align		4
        /*0000*/ 	.byte	0x04, 0x2f
        /*0002*/ 	.short	(.L_1 - .L_0)
	.align		4
.L_0:
        /*0004*/ 	.word	index@(_Z10mandelbrotPi)
        /*0008*/ 	.word	0x00000012


	//----- nvinfo : EIATTR_FRAME_SIZE
	.align		4
.L_1:
        /*000c*/ 	.byte	0x04, 0x11
        /*000e*/ 	.short	(.L_3 - .L_2)
	.align		4
.L_2:
        /*0010*/ 	.word	index@(_Z10mandelbrotPi)
        /*0014*/ 	.word	0x00000000


	//----- nvinfo : EIATTR_MIN_STACK_SIZE
	.align		4
.L_3:
        /*0018*/ 	.byte	0x04, 0x12
        /*001a*/ 	.short	(.L_5 - .L_4)
	.align		4
.L_4:
        /*001c*/ 	.word	index@(_Z10mandelbrotPi)
        /*0020*/ 	.word	0x00000000
.L_5:


//--------------------- .nv.compat                --------------------------
	.section	.nv.compat,"",@"SHT_CUDA_COMPAT_INFO"
	.align	4
        /*0000*/ 	.byte	0x02, 0x09, 0x00, 0x00, 0x02, 0x02, 0x01, 0x00, 0x02, 0x05, 0x05, 0x00, 0x03, 0x07, 0x01, 0x01
        /*0010*/ 	.byte	0x02, 0x03, 0x00, 0x00, 0x02, 0x06, 0x01, 0x00, 0x04, 0x0b, 0x08, 0x00, 0x01, 0x00, 0x00, 0x00
        /*0020*/ 	.byte	0x00, 0x00, 0x00, 0x00


//--------------------- .nv.info._Z10mandelbrotPi --------------------------
	.section	.nv.info._Z10mandelbrotPi,"",@"SHT_CUDA_INFO"
	.sectionflags	@""
	.align	4


	//----- nvinfo : EIATTR_CUDA_API_VERSION
	.align		4
        /*0000*/ 	.byte	0x04, 0x37
        /*0002*/ 	.short	(.L_7 - .L_6)
.L_6:
        /*0004*/ 	.word	0x00000082


	//----- nvinfo : EIATTR_KPARAM_INFO
	.align		4
.L_7:
        /*0008*/ 	.byte	0x04, 0x17
        /*000a*/ 	.short	(.L_9 - .L_8)
.L_8:
        /*000c*/ 	.word	0x00000000
        /*0010*/ 	.short	0x0000
        /*0012*/ 	.short	0x0000
        /*0014*/ 	.byte	0x00, 0xf5, 0x21, 0x00


	//----- nvinfo : EIATTR_SPARSE_MMA_MASK
	.align		4
.L_9:
        /*0018*/ 	.byte	0x03, 0x50
        /*001a*/ 	.short	0x0000


	//----- nvinfo : EIATTR_MAXREG_COUNT
	.align		4
        /*001c*/ 	.byte	0x03, 0x1b
        /*001e*/ 	.short	0x00ff


	//----- nvinfo : EIATTR_MERCURY_ISA_VERSION
	.align		4
        /*0020*/ 	.byte	0x03, 0x5f
        /*0022*/ 	.short	0x0101


	//----- nvinfo : EIATTR_VRC_CTA_INIT_COUNT
	.align		4
        /*0024*/ 	.byte	0x02, 0x4a
	.zero		1
	.zero		1


	//----- nvinfo : EIATTR_EXIT_INSTR_OFFSETS
	.align		4
        /*0028*/ 	.byte	0x04, 0x1c
        /*002a*/ 	.short	(.L_11 - .L_10)


	//   ....[0]....
.L_10:
        /*002c*/ 	.word	0x000000b0


	//   ....[1]....
        /*0030*/ 	.word	0x00000840


	//   ....[2]....
        /*0034*/ 	.word	0x00000940


	//----- nvinfo : EIATTR_CRS_STACK_SIZE
	.align		4
.L_11:
        /*0038*/ 	.byte	0x04, 0x1e
        /*003a*/ 	.short	(.L_13 - .L_12)
.L_12:
        /*003c*/ 	.word	0x00000000


	//----- nvinfo : EIATTR_CBANK_PARAM_SIZE
	.align		4
.L_13:
        /*0040*/ 	.byte	0x03, 0x19
        /*0042*/ 	.short	0x0008


	//----- nvinfo : EIATTR_PARAM_CBANK
	.align		4
        /*0044*/ 	.byte	0x04, 0x0a
        /*0046*/ 	.short	(.L_15 - .L_14)
	.align		4
.L_14:
        /*0048*/ 	.word	index@(.nv.constant0._Z10mandelbrotPi)
        /*004c*/ 	.short	0x0380
        /*004e*/ 	.short	0x0008


	//----- nvinfo : EIATTR_SW_WAR
	.align		4
.L_15:
        /*0050*/ 	.byte	0x04, 0x36
        /*0052*/ 	.short	(.L_17 - .L_16)
.L_16:
        /*0054*/ 	.word	0x00000008
.L_17:


//--------------------- .nv.callgraph             --------------------------
	.section	.nv.callgraph,"",@"SHT_CUDA_CALLGRAPH"
	.align	4
	.sectionentsize	8
	.align		4
        /*0000*/ 	.word	0x00000000
	.align		4
        /*0004*/ 	.word	0xffffffff
	.align		4
        /*0008*/ 	.word	0x00000000
	.align		4
        /*000c*/ 	.word	0xfffffffe
	.align		4
        /*0010*/ 	.word	0x00000000
	.align		4
        /*0014*/ 	.word	0xfffffffd
	.align		4
        /*0018*/ 	.word	0x00000000
	.align		4
        /*001c*/ 	.word	0xfffffffc


//--------------------- .text._Z10mandelbrotPi    --------------------------
	.section	.text._Z10mandelbrotPi,"ax",@progbits
	.align	128
        .global         _Z10mandelbrotPi
        .type           _Z10mandelbrotPi,@function
        .size           _Z10mandelbrotPi,(.L_x_11 - _Z10mandelbrotPi)
        .other          _Z10mandelbrotPi,@"STO_CUDA_ENTRY STV_DEFAULT"
_Z10mandelbrotPi:
.text._Z10mandelbrotPi:
[----:B------:R-:W-:Y:S01]  /*0000*/  LDC R1, c[0x0][0x37c] ;  /* 0x0000df00ff017b82 */ /* 0x000fe20000000800 */
[----:B------:R-:W0:Y:S07]  /*0010*/  S2R R2, SR_TID.Y ;  /* 0x0000000000027919 */ /* 0x000e2e0000002200 */
[----:B------:R-:W1:Y:S01]  /*0020*/  LDC R0, c[0x0][0x360] ;  /* 0x0000d800ff007b82 */ /* 0x000e620000000800 */
[----:B------:R-:W1:Y:S07]  /*0030*/  S2R R3, SR_TID.X ;  /* 0x0000000000037919 */ /* 0x000e6e0000002100 */
[----:B------:R-:W0:Y:S08]  /*0040*/  S2UR UR5, SR_CTAID.Y ;  /* 0x00000000000579c3 */ /* 0x000e300000002600 */
[----:B------:R-:W0:Y:S08]  /*0050*/  LDC R5, c[0x0][0x364] ;  /* 0x0000d900ff057b82 */ /* 0x000e300000000800 */
[----:B------:R-:W1:Y:S01]  /*0060*/  S2UR UR4, SR_CTAID.X ;  /* 0x00000000000479c3 */ /* 0x000e620000002500 */
[----:B0-----:R-:W-:-:S05]  /*0070*/  IMAD R5, R5, UR5, R2 ;  /* 0x0000000505057c24 */ /* 0x001fca000f8e0202 */
[----:B------:R-:W-:Y:S01]  /*0080*/  ISETP.GT.U32.AND P0, PT, R5, 0x7cf, PT ;  /* 0x000007cf0500780c */ /* 0x000fe20003f04070 */
[----:B-1----:R-:W-:-:S05]  /*0090*/  IMAD R0, R0, UR4, R3 ;  /* 0x0000000400007c24 */ /* 0x002fca000f8e0203 */
[----:B------:R-:W-:-:S13]  /*00a0*/  ISETP.GT.OR P0, PT, R0, 0xbb7, P0 ;  /* 0x00000bb70000780c */ /* 0x000fda0000704670 */
[----:B------:R-:W-:Y:S05]  /*00b0*/  @P0 EXIT ;  /* 0x000000000000094d */ /* 0x000fea0003800000 */
[----:B------:R-:W0:Y:S01]  /*00c0*/  LDC.64 R2, c[0x0][0x380] ;  /* 0x0000e000ff027b82 */ /* 0x000e220000000a00 */
[----:B------:R-:W1:Y:S01]  /*00d0*/  LDCU.64 UR4, c[0x0][0x358] ;  /* 0x00006b00ff0477ac */ /* 0x000e620008000a00 */
[----:B------:R-:W-:Y:S01]  /*00e0*/  IMAD R7, R5, 0xbb8, R0 ;  /* 0x00000bb805077824 */ /* 0x000fe200078e0200 */
[----:B------:R-:W-:Y:S01]  /*00f0*/  I2FP.F32.S32 R0, R0 ;  /* 0x0000000000007245 */ /* 0x000fe20000201400 */
[----:B------:R-:W-:Y:S01]  /*0100*/  BSSY.RECONVERGENT B0, `(.L_x_0) ;  /* 0x0000082000007945 */ /* 0x000fe20003800200 */
[----:B------:R-:W-:Y:S02]  /*0110*/  I2FP.F32.U32 R4, R5 ;  /* 0x0000000500047245 */ /* 0x000fe40000201000 */
[----:B------:R-:W-:Y:S02]  /*0120*/  CS2R R10, SRZ ;  /* 0x00000000000a7805 */ /* 0x000fe4000001ff00 */
[----:B------:R-:W-:Y:S01]  /*0130*/  MOV R5, 0x1 ;  /* 0x0000000100057802 */ /* 0x000fe20000000f00 */
[----:B0-----:R-:W-:-:S04]  /*0140*/  IMAD.WIDE R2, R7, 0x4, R2 ;  /* 0x0000000407027825 */ /* 0x001fc800078e0202 */
[----:B------:R-:W-:Y:S01]  /*0150*/  HFMA2 R7, -RZ, RZ, 0.81396484375, 0.000785350799560546875 ;  /* 0x3a83126fff077431 */ /* 0x000fe200000001ff */
[----:B-1----:R0:W-:Y:S04]  /*0160*/  STG.E desc[UR4][R2.64], RZ ;  /* 0x000000ff02007986 */ /* 0x0021e8000c101904 */
[-C--:B------:R-:W-:Y:S01]  /*0170*/  FFMA R0, R0, R7.reuse, -2 ;  /* 0xc000000000007423 */ /* 0x080fe20000000007 */
[----:B------:R-:W-:-:S07]  /*0180*/  FFMA R4, R4, R7, -1 ;  /* 0xbf80000004047423 */ /* 0x000fce0000000007 */
.L_x_9:
[----:B------:R-:W1:Y:S08]  /*0190*/  F2F.F64.F32 R6, R11 ;  /* 0x0000000b00067310 */ /* 0x000e700000201800 */
[----:B------:R-:W2:Y:S01]  /*01a0*/  F2F.F64.F32 R8, R10 ;  /* 0x0000000a00087310 */ /* 0x000ea20000201800 */
[----:B-1----:R-:W-:-:S08]  /*01b0*/  DADD R6, R6, R6 ;  /* 0x0000000006067229 */ /* 0x002fd00000000006 */
[----:B--2---:R-:W-:Y:S01]  /*01c0*/  DMUL R6, R6, R8 ;  /* 0x0000000806067228 */ /* 0x004fe20000000000 */
[----:B------:R-:W-:-:S04]  /*01d0*/  FMUL R8, R10, R10 ;  /* 0x0000000a0a087220 */ /* 0x000fc80000400000 */
[----:B------:R-:W-:-:S05]  /*01e0*/  FFMA R9, R11, R11, -R8 ;  /* 0x0000000b0b097223 */ /* 0x000fca0000000808 */
[----:B------:R-:W1:Y:S01]  /*01f0*/  F2F.F32.F64 R7, R6 ;  /* 0x0000000600077310 */ /* 0x000e620000301000 */
[----:B------:R-:W-:-:S04]  /*0200*/  FADD R12, R0, R9 ;  /* 0x00000009000c7221 */ /* 0x000fc80000000000 */
[----:B------:R-:W-:Y:S01]  /*0210*/  FMUL R14, R12, R12 ;  /* 0x0000000c0c0e7220 */ /* 0x000fe20000400000 */
[----:B-1----:R-:W-:-:S04]  /*0220*/  FADD R13, R4, R7 ;  /* 0x00000007040d7221 */ /* 0x002fc80000000000 */
[----:B------:R-:W-:-:S04]  /*0230*/  FMUL R15, R13, R13 ;  /* 0x0000000d0d0f7220 */ /* 0x000fc80000400000 */
[----:B------:R-:W-:-:S05]  /*0240*/  FADD R8, R14, R15 ;  /* 0x0000000f0e087221 */ /* 0x000fca0000000000 */
[----:B------:R-:W-:-:S13]  /*0250*/  FSETP.GE.AND P0, PT, R8, 4, PT ;  /* 0x408000000800780b */ /* 0x000fda0003f06000 */
[----:B------:R-:W-:Y:S05]  /*0260*/  @P0 BRA `(.L_x_1) ;  /* 0x0000000400ac0947 */ /* 0x000fea0003800000 */
[----:B------:R-:W1:Y:S08]  /*0270*/  F2F.F64.F32 R6, R12 ;  /* 0x0000000c00067310 */ /* 0x000e700000201800 */
[----:B------:R-:W2:Y:S01]  /*0280*/  F2F.F64.F32 R8, R13 ;  /* 0x0000000d00087310 */ /* 0x000ea20000201800 */
[----:B-1----:R-:W-:-:S08]  /*0290*/  DADD R6, R6, R6 ;  /* 0x0000000006067229 */ /* 0x002fd00000000006 */
[----:B--2---:R-:W-:Y:S01]  /*02a0*/  DMUL R6, R6, R8 ;  /* 0x0000000806067228 */ /* 0x004fe20000000000 */
[----:B------:R-:W-:-:S04]  /*02b0*/  FADD R9, R14, -R15 ;  /* 0x8000000f0e097221 */ /* 0x000fc80000000000 */
[----:B------:R-:W-:-:S05]  /*02c0*/  FADD R10, R0, R9 ;  /* 0x00000009000a7221 */ /* 0x000fca0000000000 */
[----:B------:R-:W1:Y:S01]  /*02d0*/  F2F.F32.F64 R7, R6 ;  /* 0x0000000600077310 */ /* 0x000e620000301000 */
        /* <DEDUP_REMOVED lines=77> */
[----:B------:R-:W1:Y:S02]  /*07b0*/  F2F.F32.F64 R7, R6 ;  /* 0x0000000600077310 */ /* 0x000e640000301000 */
[----:B-1----:R-:W-:-:S04]  /*07c0*/  FADD R10, R4, R7 ;  /* 0x00000007040a7221 */ /* 0x002fc80000000000 */
[----:B------:R-:W-:-:S04]  /*07d0*/  FMUL R8, R10, R10 ;  /* 0x0000000a0a087220 */ /* 0x000fc80000400000 */
[----:B------:R-:W-:-:S05]  /*07e0*/  FFMA R8, R11, R11, R8 ;  /* 0x0000000b0b087223 */ /* 0x000fca0000000008 */
[----:B------:R-:W-:-:S13]  /*07f0*/  FSETP.GE.AND P0, PT, R8, 4, PT ;  /* 0x408000000800780b */ /* 0x000fda0003f06000 */
[----:B------:R-:W-:Y:S05]  /*0800*/  @P0 BRA `(.L_x_8) ;  /* 0x0000000000100947 */ /* 0x000fea0003800000 */
[----:B------:R-:W-:-:S04]  /*0810*/  IADD3 R5, PT, PT, R5, 0x8, RZ ;  /* 0x0000000805057810 */ /* 0x000fc80007ffe0ff */
[----:B------:R-:W-:-:S13]  /*0820*/  ISETP.NE.AND P0, PT, R5, 0x3e9, PT ;  /* 0x000003e90500780c */ /* 0x000fda0003f05270 */
[----:B------:R-:W-:Y:S05]  /*0830*/  @P0 BRA `(.L_x_9) ;  /* 0xfffffff800540947 */ /* 0x000fea000383ffff */
[----:B------:R-:W-:Y:S05]  /*0840*/  EXIT ;  /* 0x000000000000794d */ /* 0x000fea0003800000 */
.L_x_8:
[----:B------:R-:W-:Y:S01]  /*0850*/  IADD3 R5, PT, PT, R5, 0x7, RZ ;  /* 0x0000000705057810 */ /* 0x000fe20007ffe0ff */
[----:B------:R-:W-:Y:S06]  /*0860*/  BRA `(.L_x_1) ;  /* 0x00000000002c7947 */ /* 0x000fec0003800000 */
.L_x_7:
[----:B------:R-:W-:Y:S01]  /*0870*/  IADD3 R5, PT, PT, R5, 0x6, RZ ;  /* 0x0000000605057810 */ /* 0x000fe20007ffe0ff */
[----:B------:R-:W-:Y:S06]  /*0880*/  BRA `(.L_x_1) ;  /* 0x0000000000247947 */ /* 0x000fec0003800000 */
.L_x_6:
[----:B------:R-:W-:Y:S01]  /*0890*/  IADD3 R5, PT, PT, R5, 0x5, RZ ;  /* 0x0000000505057810 */ /* 0x000fe20007ffe0ff */
[----:B------:R-:W-:Y:S06]  /*08a0*/  BRA `(.L_x_1) ;  /* 0x00000000001c7947 */ /* 0x000fec0003800000 */
.L_x_5:
[----:B------:R-:W-:Y:S01]  /*08b0*/  IADD3 R5, PT, PT, R5, 0x4, RZ ;  /* 0x0000000405057810 */ /* 0x000fe20007ffe0ff */
[----:B------:R-:W-:Y:S06]  /*08c0*/  BRA `(.L_x_1) ;  /* 0x0000000000147947 */ /* 0x000fec0003800000 */
.L_x_4:
[----:B------:R-:W-:Y:S01]  /*08d0*/  IADD3 R5, PT, PT, R5, 0x3, RZ ;  /* 0x0000000305057810 */ /* 0x000fe20007ffe0ff */
[----:B------:R-:W-:Y:S06]  /*08e0*/  BRA `(.L_x_1) ;  /* 0x00000000000c7947 */ /* 0x000fec0003800000 */
.L_x_3:
[----:B------:R-:W-:Y:S01]  /*08f0*/  IADD3 R5, PT, PT, R5, 0x2, RZ ;  /* 0x0000000205057810 */ /* 0x000fe20007ffe0ff */
[----:B------:R-:W-:Y:S06]  /*0900*/  BRA `(.L_x_1) ;  /* 0x0000000000047947 */ /* 0x000fec0003800000 */
.L_x_2:
[----:B------:R-:W-:-:S07]  /*0910*/  IADD3 R5, PT, PT, R5, 0x1, RZ ;  /* 0x0000000105057810 */ /* 0x000fce0007ffe0ff */
.L_x_1:
[----:B------:R-:W-:Y:S05]  /*0920*/  BSYNC.RECONVERGENT B0 ;  /* 0x0000000000007941 */ /* 0x000fea0003800200 */
.L_x_0:
[----:B------:R-:W-:Y:S01]  /*0930*/  STG.E desc[UR4][R2.64], R5 ;  /* 0x0000000502007986 */ /* 0x000fe2000c101904 */
[----:B------:R-:W-:Y:S05]  /*0940*/  EXIT ;  /* 0x000000000000794d */ /* 0x000fea0003800000 */
.L_x_10:
[----:B------:R-:W-:-:S00]  /*0950*/  BRA `(.L_x_10) ;  /* 0xfffffffc00fc7947 */ /* 0x000fc0000383ffff */
[----:B------:R-:W-:-:S00]  /*0960*/  NOP ;  /* 0x0000000000007918 */ /* 0x000fc00000000000 */
        /* <DEDUP_REMOVED lines=9> */
.L_x_11:


//--------------------- .nv.shared.reserved.0     --------------------------
	.section	.nv.shared.reserved.0,"aw",@nobits
	.weak		__nv_reservedSMEM_offset_0_alias
	.size		__nv_reservedSMEM_offset_0_alias, 0, 64
	.other		__nv_reservedSMEM_offset_0_alias,@"STO_CUDA_RESERVED_SHARED STV_DEFAULT"
__nv_reservedSMEM_offset_0_alias:
	.zero		0
	.zero		64


//--------------------- .nv.constant0._Z10mandelbrotPi --------------------------
	.section	.nv.constant0._Z10mandelbrotPi,"a",@progbits
	.sectionflags	@""
	.align	4
.nv.constant0._Z10mandelbrotPi:
	.zero		904


//--------------------- SYMBOLS --------------------------

	.type		.nv.reservedSmem.offset0,@object
	.size		.nv.reservedSmem.offset0,0x4
